	.headerflags	@"EF_CUDA_TEXMODE_UNIFIED EF_CUDA_64BIT_ADDRESS EF_CUDA_ACCELERATORS EF_CUDA_SM90 EF_CUDA_VIRTUAL_SM(EF_CUDA_SM90)"
	.elftype	@"ET_EXEC"


//--------------------- .nv.info                  --------------------------
	.section	.nv.info,"",@"SHT_CUDA_INFO"
	.align	4


	//----- nvinfo : EIATTR_REGCOUNT
	.align		4
        /*0000*/ 	.byte	0x04, 0x2f
        /*0002*/ 	.short	(.L_1 - .L_0)
	.align		4
.L_0:
        /*0004*/ 	.word	index@(triton_poi_fused_add_addmm_sigmoid_sigmoid_backward_3)
        /*0008*/ 	.word	0x0000000e


	//----- nvinfo : EIATTR_MIN_STACK_SIZE
	.align		4
.L_1:
        /*000c*/ 	.byte	0x04, 0x12
        /*000e*/ 	.short	(.L_3 - .L_2)
	.align		4
.L_2:
        /*0010*/ 	.word	index@(triton_poi_fused_add_addmm_sigmoid_sigmoid_backward_3)
        /*0014*/ 	.word	0x00000000


	//----- nvinfo : EIATTR_FRAME_SIZE
	.align		4
.L_3:
        /*0018*/ 	.byte	0x04, 0x11
        /*001a*/ 	.short	(.L_5 - .L_4)
	.align		4
.L_4:
        /*001c*/ 	.word	index@(triton_poi_fused_add_addmm_sigmoid_sigmoid_backward_3)
        /*0020*/ 	.word	0x00000000


	//----- nvinfo : EIATTR_MIN_STACK_SIZE
	.align		4
.L_5:
        /*0024*/ 	.byte	0x04, 0x12
        /*0026*/ 	.short	(.L_7 - .L_6)
	.align		4
.L_6:
        /*0028*/ 	.word	index@(triton_poi_fused_add_addmm_sigmoid_sigmoid_backward_3)
        /*002c*/ 	.word	0x00000000
.L_7:


//--------------------- .nv.info.triton_poi_fused_add_addmm_sigmoid_sigmoid_backward_3 --------------------------
	.section	.nv.info.triton_poi_fused_add_addmm_sigmoid_sigmoid_backward_3,"",@"SHT_CUDA_INFO"
	.sectionflags	@""
	.align	4


	//----- nvinfo : EIATTR_CUDA_API_VERSION
	.align		4
        /*0000*/ 	.byte	0x04, 0x37
        /*0002*/ 	.short	(.L_9 - .L_8)
.L_8:
        /*0004*/ 	.word	0x0000007c


	//----- nvinfo : EIATTR_KPARAM_INFO
	.align		4
.L_9:
        /*0008*/ 	.byte	0x04, 0x17
        /*000a*/ 	.short	(.L_11 - .L_10)
.L_10:
        /*000c*/ 	.word	0x00000000
        /*0010*/ 	.short	0x0003
        /*0012*/ 	.short	0x0018
        /*0014*/ 	.byte	0x00, 0xf0, 0x11, 0x00


	//----- nvinfo : EIATTR_KPARAM_INFO
	.align		4
.L_11:
        /*0018*/ 	.byte	0x04, 0x17
        /*001a*/ 	.short	(.L_13 - .L_12)
.L_12:
        /*001c*/ 	.word	0x00000000
        /*0020*/ 	.short	0x0002
        /*0022*/ 	.short	0x0010
        /*0024*/ 	.byte	0x00, 0xf4, 0x21, 0x00


	//----- nvinfo : EIATTR_KPARAM_INFO
	.align		4
.L_13:
        /*0028*/ 	.byte	0x04, 0x17
        /*002a*/ 	.short	(.L_15 - .L_14)
.L_14:
        /*002c*/ 	.word	0x00000000
        /*0030*/ 	.short	0x0001
        /*0032*/ 	.short	0x0008
        /*0034*/ 	.byte	0x00, 0xf4, 0x21, 0x00


	//----- nvinfo : EIATTR_KPARAM_INFO
	.align		4
.L_15:
        /*0038*/ 	.byte	0x04, 0x17
        /*003a*/ 	.short	(.L_17 - .L_16)
.L_16:
        /*003c*/ 	.word	0x00000000
        /*0040*/ 	.short	0x0000
        /*0042*/ 	.short	0x0000
        /*0044*/ 	.byte	0x00, 0xf4, 0x21, 0x00


	//----- nvinfo : EIATTR_SPARSE_MMA_MASK
	.align		4
.L_17:
        /*0048*/ 	.byte	0x03, 0x50
        /*004a*/ 	.short	0x0000


	//----- nvinfo : EIATTR_MAXREG_COUNT
	.align		4
        /*004c*/ 	.byte	0x03, 0x1b
        /*004e*/ 	.short	0x00ff


	//----- nvinfo : EIATTR_EXIT_INSTR_OFFSETS
	.align		4
        /*0050*/ 	.byte	0x04, 0x1c
        /*0052*/ 	.short	(.L_19 - .L_18)


	//   ....[0]....
.L_18:
        /*0054*/ 	.word	0x000002c0


	//   ....[1]....
        /*0058*/ 	.word	0x000002e0


	//----- nvinfo : EIATTR_REQNTID
	.align		4
.L_19:
        /*005c*/ 	.byte	0x04, 0x10
        /*005e*/ 	.short	(.L_21 - .L_20)
.L_20:
        /*0060*/ 	.word	0x00000020
        /*0064*/ 	.word	0x00000001
        /*0068*/ 	.word	0x00000001


	//----- nvinfo : EIATTR_CBANK_PARAM_SIZE
	.align		4
.L_21:
        /*006c*/ 	.byte	0x03, 0x19
        /*006e*/ 	.short	0x001c


	//----- nvinfo : EIATTR_PARAM_CBANK
	.align		4
        /*0070*/ 	.byte	0x04, 0x0a
        /*0072*/ 	.short	(.L_23 - .L_22)
	.align		4
.L_22:
        /*0074*/ 	.word	index@(.nv.constant0.triton_poi_fused_add_addmm_sigmoid_sigmoid_backward_3)
        /*0078*/ 	.short	0x0210
        /*007a*/ 	.short	0x001c


	//----- nvinfo : EIATTR_SW_WAR
	.align		4
.L_23:
        /*007c*/ 	.byte	0x04, 0x36
        /*007e*/ 	.short	(.L_25 - .L_24)
.L_24:
        /*0080*/ 	.word	0x00000008
.L_25:


//--------------------- .nv.callgraph             --------------------------
	.section	.nv.callgraph,"",@"SHT_CUDA_CALLGRAPH"
	.align	4
	.sectionentsize	8
	.align		4
        /*0000*/ 	.word	0x00000000
	.align		4
        /*0004*/ 	.word	0xffffffff
	.align		4
        /*0008*/ 	.word	0x00000000
	.align		4
        /*000c*/ 	.word	0xfffffffe
	.align		4
        /*0010*/ 	.word	0x00000000
	.align		4
        /*0014*/ 	.word	0xfffffffd
	.align		4
        /*0018*/ 	.word	0x00000000
	.align		4
        /*001c*/ 	.word	0xfffffffc


//--------------------- .text.triton_poi_fused_add_addmm_sigmoid_sigmoid_backward_3 --------------------------
	.section	.text.triton_poi_fused_add_addmm_sigmoid_sigmoid_backward_3,"ax",@progbits
	.align	128
        .global         triton_poi_fused_add_addmm_sigmoid_sigmoid_backward_3
        .type           triton_poi_fused_add_addmm_sigmoid_sigmoid_backward_3,@function
        .size           triton_poi_fused_add_addmm_sigmoid_sigmoid_backward_3,(.L_x_1 - triton_poi_fused_add_addmm_sigmoid_sigmoid_backward_3)
        .other          triton_poi_fused_add_addmm_sigmoid_sigmoid_backward_3,@"STO_CUDA_ENTRY STV_DEFAULT"
triton_poi_fused_add_addmm_sigmoid_sigmoid_backward_3:
.text.triton_poi_fused_add_addmm_sigmoid_sigmoid_backward_3:
[----:B------:R-:W0:Y:S02]  /*0000*/  LDC R1, c[0x0][0x28] ;  /* 0x00000a00ff017b82 */ /* 0x000e240000000800 */
[----:B------:R-:W1:Y:S01]  /*0010*/  S2R R10, SR_TID.X ;  /* 0x00000000000a7919 */ /* 0x000e620000002100 */
[----:B------:R-:W2:Y:S01]  /*0020*/  LDC.64 R4, c[0x0][0x218] ;  /* 0x00008600ff047b82 */ /* 0x000ea20000000a00 */
[----:B------:R-:W-:Y:S01]  /*0030*/  ULDC.64 UR4, c[0x0][0x208] ;  /* 0x0000820000047ab9 */ /* 0x000fe20000000a00 */
[----:B------:R-:W3:Y:S06]  /*0040*/  S2R R9, SR_CTAID.X ;  /* 0x0000000000097919 */ /* 0x000eec0000002500 */
[----:B------:R-:W4:Y:S08]  /*0050*/  LDC.64 R2, c[0x0][0x210] ;  /* 0x00008400ff027b82 */ /* 0x000f300000000a00 */
[----:B------:R-:W5:Y:S01]  /*0060*/  LDC.64 R6, c[0x0][0x220] ;  /* 0x00008800ff067b82 */ /* 0x000f620000000a00 */
[----:B-1----:R-:W-:-:S02]  /*0070*/  LOP3.LUT R0, R10, 0xf, RZ, 0xc0, !PT ;  /* 0x0000000f0a007812 */ /* 0x002fc400078ec0ff */
[----:B---3--:R-:W-:Y:S02]  /*0080*/  SHF.R.S32.HI R8, RZ, 0x1b, R9 ;  /* 0x0000001bff087819 */ /* 0x008fe40000011409 */
[----:B------:R-:W-:Y:S02]  /*0090*/  LEA R9, R9, R0, 0x4 ;  /* 0x0000000009097211 */ /* 0x000fe400078e20ff */
[----:B------:R-:W-:Y:S01]  /*00a0*/  SGXT R0, R8, 0x1 ;  /* 0x000000010800781a */ /* 0x000fe20000000200 */
[----:B------:R-:W-:Y:S01]  /*00b0*/  HFMA2.MMA R8, -RZ, RZ, 0, 0 ;  /* 0x00000000ff087435 */ /* 0x000fe200000001ff */
[C---:B------:R-:W-:Y:S01]  /*00c0*/  ISETP.GE.AND P0, PT, R9.reuse, 0x10, PT ;  /* 0x000000100900780c */ /* 0x040fe20003f06270 */
[----:B----4-:R-:W-:Y:S01]  /*00d0*/  IMAD.WIDE R2, R9, 0x4, R2 ;  /* 0x0000000409027825 */ /* 0x010fe200078e0202 */
[----:B------:R-:W-:-:S03]  /*00e0*/  LEA.HI R0, R0, R9, RZ, 0x2 ;  /* 0x0000000900007211 */ /* 0x000fc600078f10ff */
[----:B-----5:R-:W-:Y:S01]  /*00f0*/  IMAD.WIDE R6, R9, 0x4, R6 ;  /* 0x0000000409067825 */ /* 0x020fe200078e0206 */
[----:B------:R-:W-:-:S04]  /*0100*/  LOP3.LUT R0, R0, 0xfffffffc, RZ, 0xc0, !PT ;  /* 0xfffffffc00007812 */ /* 0x000fc800078ec0ff */
[----:B------:R-:W-:Y:S02]  /*0110*/  IADD3 R11, R9, -R0, RZ ;  /* 0x80000000090b7210 */ /* 0x000fe40007ffe0ff */
[----:B------:R-:W-:Y:S01]  /*0120*/  MOV R0, RZ ;  /* 0x000000ff00007202 */ /* 0x000fe20000000f00 */
[----:B------:R-:W3:Y:S02]  /*0130*/  @!P0 LDG.E R8, desc[UR4][R6.64] ;  /* 0x0000000406088981 */ /* 0x000ee4000c1e1900 */
[----:B--2---:R-:W-:Y:S01]  /*0140*/  IMAD.WIDE R4, R11, 0x4, R4 ;  /* 0x000000040b047825 */ /* 0x004fe200078e0204 */
[----:B------:R-:W-:Y:S02]  /*0150*/  HFMA2.MMA R11, -RZ, RZ, 0, 0 ;  /* 0x00000000ff0b7435 */ /* 0x000fe400000001ff */
[----:B------:R-:W2:Y:S08]  /*0160*/  @!P0 LDG.E R0, desc[UR4][R2.64] ;  /* 0x0000000402008981 */ /* 0x000eb0000c1e1900 */
[----:B------:R1:W2:Y:S02]  /*0170*/  @!P0 LDG.E.EL R11, desc[UR4][R4.64] ;  /* 0x00000004040b8981 */ /* 0x0002a4000c2e1900 */
[----:B-1----:R-:W-:Y:S01]  /*0180*/  MOV R5, 0x3f800000 ;  /* 0x3f80000000057802 */ /* 0x002fe20000000f00 */
[----:B--2---:R-:W-:Y:S01]  /*0190*/  FADD R0, R11, R0 ;  /* 0x000000000b007221 */ /* 0x004fe20000000000 */
[----:B---3--:R-:W-:-:S04]  /*01a0*/  FADD R11, R8, R11 ;  /* 0x0000000b080b7221 */ /* 0x008fc80000000000 */
[----:B------:R-:W-:-:S04]  /*01b0*/  FADD R0, R0, R11 ;  /* 0x0000000b00007221 */ /* 0x000fc80000000000 */
[----:B------:R-:W-:-:S04]  /*01c0*/  FADD R0, RZ, -R0 ;  /* 0x80000000ff007221 */ /* 0x000fc80000000000 */
[----:B------:R-:W-:-:S05]  /*01d0*/  FMUL R0, R0, 1.4426950216293334961 ;  /* 0x3fb8aa3b00007820 */ /* 0x000fca0000400000 */
[----:B------:R-:W-:-:S13]  /*01e0*/  FSETP.GEU.AND P0, PT, R0, -126, PT ;  /* 0xc2fc00000000780b */ /* 0x000fda0003f0e000 */
[----:B------:R-:W-:-:S04]  /*01f0*/  @!P0 FMUL R0, R0, 0.5 ;  /* 0x3f00000000008820 */ /* 0x000fc80000400000 */
[----:B------:R-:W1:Y:S02]  /*0200*/  MUFU.EX2 R8, R0 ;  /* 0x0000000000087308 */ /* 0x000e640000000800 */
[----:B-1----:R-:W-:-:S04]  /*0210*/  @!P0 FMUL R8, R8, R8 ;  /* 0x0000000808088220 */ /* 0x002fc80000400000 */
[----:B------:R-:W-:-:S05]  /*0220*/  FADD R8, R8, 1 ;  /* 0x3f80000008087421 */ /* 0x000fca0000000000 */
[----:B------:R-:W-:Y:S02]  /*0230*/  FSETP.GT.AND P1, PT, R8, 8.50705917302346158658e+37, PT ;  /* 0x7e8000000800780b */ /* 0x000fe40003f24000 */
[----:B------:R-:W-:-:S11]  /*0240*/  LOP3.LUT P0, RZ, R10, 0x10, RZ, 0xc0, !PT ;  /* 0x000000100aff7812 */ /* 0x000fd6000780c0ff */
[----:B------:R-:W-:-:S06]  /*0250*/  @P1 FMUL R8, R8, 0.25 ;  /* 0x3e80000008081820 */ /* 0x000fcc0000400000 */
[----:B------:R-:W1:Y:S01]  /*0260*/  MUFU.RCP R8, R8 ;  /* 0x0000000800087308 */ /* 0x000e620000001000 */
[----:B------:R-:W-:Y:S02]  /*0270*/  ISETP.LT.AND P0, PT, R9, 0x10, !P0 ;  /* 0x000000100900780c */ /* 0x000fe40004701270 */
[----:B------:R-:W-:-:S05]  /*0280*/  FSEL R5, R5, 0.25, !P1 ;  /* 0x3e80000005057808 */ /* 0x000fca0004800000 */
[----:B-1----:R-:W-:-:S04]  /*0290*/  FMUL R5, R8, R5 ;  /* 0x0000000508057220 */ /* 0x002fc80000400000 */
[----:B------:R-:W-:-:S04]  /*02a0*/  FADD R0, -R5, 1 ;  /* 0x3f80000005007421 */ /* 0x000fc80000000100 */
[----:B------:R-:W-:Y:S01]  /*02b0*/  FMUL R5, R5, R0 ;  /* 0x0000000005057220 */ /* 0x000fe20000400000 */
[----:B------:R-:W-:Y:S06]  /*02c0*/  @!P0 EXIT ;  /* 0x000000000000894d */ /* 0x000fec0003800000 */
[----:B------:R-:W-:Y:S01]  /*02d0*/  STG.E desc[UR4][R2.64], R5 ;  /* 0x0000000502007986 */ /* 0x000fe2000c101904 */
[----:B------:R-:W-:Y:S05]  /*02e0*/  EXIT ;  /* 0x000000000000794d */ /* 0x000fea0003800000 */
.L_x_0:
[----:B------:R-:W-:-:S00]  /*02f0*/  BRA `(.L_x_0) ;  /* 0xfffffffc00fc7947 */ /* 0x000fc0000383ffff */
[----:B------:R-:W-:-:S00]  /*0300*/  NOP ;  /* 0x0000000000007918 */ /* 0x000fc00000000000 */
[----:B------:R-:W-:-:S00]  /*0310*/  NOP ;  /* 0x0000000000007918 */ /* 0x000fc00000000000 */
[----:B------:R-:W-:-:S00]  /*0320*/  NOP ;  /* 0x0000000000007918 */ /* 0x000fc00000000000 */
[----:B------:R-:W-:-:S00]  /*0330*/  NOP ;  /* 0x0000000000007918 */ /* 0x000fc00000000000 */
[----:B------:R-:W-:-:S00]  /*0340*/  NOP ;  /* 0x0000000000007918 */ /* 0x000fc00000000000 */
[----:B------:R-:W-:-:S00]  /*0350*/  NOP ;  /* 0x0000000000007918 */ /* 0x000fc00000000000 */
[----:B------:R-:W-:-:S00]  /*0360*/  NOP ;  /* 0x0000000000007918 */ /* 0x000fc00000000000 */
[----:B------:R-:W-:-:S00]  /*0370*/  NOP ;  /* 0x0000000000007918 */ /* 0x000fc00000000000 */
.L_x_1:


//--------------------- .nv.constant0.triton_poi_fused_add_addmm_sigmoid_sigmoid_backward_3 --------------------------
	.section	.nv.constant0.triton_poi_fused_add_addmm_sigmoid_sigmoid_backward_3,"a",@progbits
	.sectionflags	@""
	.align	4
.nv.constant0.triton_poi_fused_add_addmm_sigmoid_sigmoid_backward_3:
	.zero		556
